//
// Generated by NVIDIA NVVM Compiler
//
// Compiler Build ID: CL-36424714
// Cuda compilation tools, release 13.0, V13.0.88
// Based on NVVM 20.0.0
//

.version 9.0
.target sm_100
.address_size 64

	// .globl	_Z22assign_clusters_kernelPKdS0_PiS0_S0_iiS1_

.visible .entry _Z22assign_clusters_kernelPKdS0_PiS0_S0_iiS1_(
	.param .u64 .ptr .align 1 _Z22assign_clusters_kernelPKdS0_PiS0_S0_iiS1__param_0,
	.param .u64 .ptr .align 1 _Z22assign_clusters_kernelPKdS0_PiS0_S0_iiS1__param_1,
	.param .u64 .ptr .align 1 _Z22assign_clusters_kernelPKdS0_PiS0_S0_iiS1__param_2,
	.param .u64 .ptr .align 1 _Z22assign_clusters_kernelPKdS0_PiS0_S0_iiS1__param_3,
	.param .u64 .ptr .align 1 _Z22assign_clusters_kernelPKdS0_PiS0_S0_iiS1__param_4,
	.param .u32 _Z22assign_clusters_kernelPKdS0_PiS0_S0_iiS1__param_5,
	.param .u32 _Z22assign_clusters_kernelPKdS0_PiS0_S0_iiS1__param_6,
	.param .u64 .ptr .align 1 _Z22assign_clusters_kernelPKdS0_PiS0_S0_iiS1__param_7
)
{
	.reg .pred 	%p<27>;
	.reg .b32 	%r<74>;
	.reg .b64 	%rd<35>;
	.reg .b64 	%fd<117>;

	ld.param.u64 	%rd10, [_Z22assign_clusters_kernelPKdS0_PiS0_S0_iiS1__param_0];
	ld.param.u64 	%rd11, [_Z22assign_clusters_kernelPKdS0_PiS0_S0_iiS1__param_1];
	ld.param.u64 	%rd12, [_Z22assign_clusters_kernelPKdS0_PiS0_S0_iiS1__param_2];
	ld.param.u64 	%rd14, [_Z22assign_clusters_kernelPKdS0_PiS0_S0_iiS1__param_3];
	ld.param.u64 	%rd15, [_Z22assign_clusters_kernelPKdS0_PiS0_S0_iiS1__param_4];
	ld.param.u32 	%r24, [_Z22assign_clusters_kernelPKdS0_PiS0_S0_iiS1__param_5];
	ld.param.u32 	%r25, [_Z22assign_clusters_kernelPKdS0_PiS0_S0_iiS1__param_6];
	ld.param.u64 	%rd13, [_Z22assign_clusters_kernelPKdS0_PiS0_S0_iiS1__param_7];
	cvta.to.global.u64 	%rd1, %rd15;
	cvta.to.global.u64 	%rd2, %rd14;
	mov.u32 	%r26, %ctaid.x;
	mov.u32 	%r27, %ntid.x;
	mov.u32 	%r28, %tid.x;
	mad.lo.s32 	%r1, %r26, %r27, %r28;
	setp.ge.s32 	%p1, %r1, %r25;
	@%p1 bra 	$L__BB0_15;
	setp.lt.s32 	%p2, %r24, 1;
	mov.b32 	%r73, -1;
	@%p2 bra 	$L__BB0_13;
	cvta.to.global.u64 	%rd16, %rd10;
	mul.wide.s32 	%rd17, %r1, 8;
	add.s64 	%rd18, %rd16, %rd17;
	ld.global.f64 	%fd1, [%rd18];
	cvta.to.global.u64 	%rd19, %rd11;
	add.s64 	%rd20, %rd19, %rd17;
	ld.global.f64 	%fd2, [%rd20];
	and.b32  	%r2, %r24, 7;
	setp.lt.u32 	%p3, %r24, 8;
	mov.f64 	%fd114, 0d7FEFFFFFFFFFFFFF;
	mov.b32 	%r73, -1;
	mov.b32 	%r68, 0;
	@%p3 bra 	$L__BB0_5;
	and.b32  	%r68, %r24, 2147483640;
	add.s64 	%rd34, %rd2, 32;
	add.s64 	%rd33, %rd1, 32;
	mov.f64 	%fd114, 0d7FEFFFFFFFFFFFFF;
	mov.b32 	%r73, -1;
	mov.b32 	%r62, 0;
$L__BB0_4:
	.pragma "nounroll";
	ld.global.f64 	%fd12, [%rd34+-32];
	sub.f64 	%fd13, %fd12, %fd1;
	ld.global.f64 	%fd14, [%rd33+-32];
	sub.f64 	%fd15, %fd14, %fd2;
	mul.f64 	%fd16, %fd15, %fd15;
	fma.rn.f64 	%fd17, %fd13, %fd13, %fd16;
	setp.lt.f64 	%p4, %fd17, %fd114;
	selp.f64 	%fd18, %fd17, %fd114, %p4;
	selp.b32 	%r35, %r62, %r73, %p4;
	ld.global.f64 	%fd19, [%rd34+-24];
	sub.f64 	%fd20, %fd19, %fd1;
	ld.global.f64 	%fd21, [%rd33+-24];
	sub.f64 	%fd22, %fd21, %fd2;
	mul.f64 	%fd23, %fd22, %fd22;
	fma.rn.f64 	%fd24, %fd20, %fd20, %fd23;
	setp.lt.f64 	%p5, %fd24, %fd18;
	selp.f64 	%fd25, %fd24, %fd18, %p5;
	add.s32 	%r36, %r62, 1;
	selp.b32 	%r37, %r36, %r35, %p5;
	ld.global.f64 	%fd26, [%rd34+-16];
	sub.f64 	%fd27, %fd26, %fd1;
	ld.global.f64 	%fd28, [%rd33+-16];
	sub.f64 	%fd29, %fd28, %fd2;
	mul.f64 	%fd30, %fd29, %fd29;
	fma.rn.f64 	%fd31, %fd27, %fd27, %fd30;
	setp.lt.f64 	%p6, %fd31, %fd25;
	selp.f64 	%fd32, %fd31, %fd25, %p6;
	add.s32 	%r38, %r62, 2;
	selp.b32 	%r39, %r38, %r37, %p6;
	ld.global.f64 	%fd33, [%rd34+-8];
	sub.f64 	%fd34, %fd33, %fd1;
	ld.global.f64 	%fd35, [%rd33+-8];
	sub.f64 	%fd36, %fd35, %fd2;
	mul.f64 	%fd37, %fd36, %fd36;
	fma.rn.f64 	%fd38, %fd34, %fd34, %fd37;
	setp.lt.f64 	%p7, %fd38, %fd32;
	selp.f64 	%fd39, %fd38, %fd32, %p7;
	add.s32 	%r40, %r62, 3;
	selp.b32 	%r41, %r40, %r39, %p7;
	ld.global.f64 	%fd40, [%rd34];
	sub.f64 	%fd41, %fd40, %fd1;
	ld.global.f64 	%fd42, [%rd33];
	sub.f64 	%fd43, %fd42, %fd2;
	mul.f64 	%fd44, %fd43, %fd43;
	fma.rn.f64 	%fd45, %fd41, %fd41, %fd44;
	setp.lt.f64 	%p8, %fd45, %fd39;
	selp.f64 	%fd46, %fd45, %fd39, %p8;
	add.s32 	%r42, %r62, 4;
	selp.b32 	%r43, %r42, %r41, %p8;
	ld.global.f64 	%fd47, [%rd34+8];
	sub.f64 	%fd48, %fd47, %fd1;
	ld.global.f64 	%fd49, [%rd33+8];
	sub.f64 	%fd50, %fd49, %fd2;
	mul.f64 	%fd51, %fd50, %fd50;
	fma.rn.f64 	%fd52, %fd48, %fd48, %fd51;
	setp.lt.f64 	%p9, %fd52, %fd46;
	selp.f64 	%fd53, %fd52, %fd46, %p9;
	add.s32 	%r44, %r62, 5;
	selp.b32 	%r45, %r44, %r43, %p9;
	ld.global.f64 	%fd54, [%rd34+16];
	sub.f64 	%fd55, %fd54, %fd1;
	ld.global.f64 	%fd56, [%rd33+16];
	sub.f64 	%fd57, %fd56, %fd2;
	mul.f64 	%fd58, %fd57, %fd57;
	fma.rn.f64 	%fd59, %fd55, %fd55, %fd58;
	setp.lt.f64 	%p10, %fd59, %fd53;
	selp.f64 	%fd60, %fd59, %fd53, %p10;
	add.s32 	%r46, %r62, 6;
	selp.b32 	%r47, %r46, %r45, %p10;
	ld.global.f64 	%fd61, [%rd34+24];
	sub.f64 	%fd62, %fd61, %fd1;
	ld.global.f64 	%fd63, [%rd33+24];
	sub.f64 	%fd64, %fd63, %fd2;
	mul.f64 	%fd65, %fd64, %fd64;
	fma.rn.f64 	%fd66, %fd62, %fd62, %fd65;
	setp.lt.f64 	%p11, %fd66, %fd60;
	selp.f64 	%fd114, %fd66, %fd60, %p11;
	add.s32 	%r48, %r62, 7;
	selp.b32 	%r73, %r48, %r47, %p11;
	add.s64 	%rd34, %rd34, 64;
	add.s64 	%rd33, %rd33, 64;
	add.s32 	%r62, %r62, 8;
	setp.ne.s32 	%p12, %r62, %r68;
	@%p12 bra 	$L__BB0_4;
$L__BB0_5:
	setp.eq.s32 	%p13, %r2, 0;
	@%p13 bra 	$L__BB0_13;
	and.b32  	%r11, %r24, 3;
	setp.lt.u32 	%p14, %r2, 4;
	@%p14 bra 	$L__BB0_8;
	mul.wide.u32 	%rd21, %r68, 8;
	add.s64 	%rd22, %rd2, %rd21;
	ld.global.f64 	%fd67, [%rd22];
	sub.f64 	%fd68, %fd67, %fd1;
	add.s64 	%rd23, %rd1, %rd21;
	ld.global.f64 	%fd69, [%rd23];
	sub.f64 	%fd70, %fd69, %fd2;
	mul.f64 	%fd71, %fd70, %fd70;
	fma.rn.f64 	%fd72, %fd68, %fd68, %fd71;
	setp.lt.f64 	%p15, %fd72, %fd114;
	selp.f64 	%fd73, %fd72, %fd114, %p15;
	selp.b32 	%r50, %r68, %r73, %p15;
	add.s32 	%r51, %r68, 1;
	ld.global.f64 	%fd74, [%rd22+8];
	sub.f64 	%fd75, %fd74, %fd1;
	ld.global.f64 	%fd76, [%rd23+8];
	sub.f64 	%fd77, %fd76, %fd2;
	mul.f64 	%fd78, %fd77, %fd77;
	fma.rn.f64 	%fd79, %fd75, %fd75, %fd78;
	setp.lt.f64 	%p16, %fd79, %fd73;
	selp.f64 	%fd80, %fd79, %fd73, %p16;
	selp.b32 	%r52, %r51, %r50, %p16;
	add.s32 	%r53, %r68, 2;
	ld.global.f64 	%fd81, [%rd22+16];
	sub.f64 	%fd82, %fd81, %fd1;
	ld.global.f64 	%fd83, [%rd23+16];
	sub.f64 	%fd84, %fd83, %fd2;
	mul.f64 	%fd85, %fd84, %fd84;
	fma.rn.f64 	%fd86, %fd82, %fd82, %fd85;
	setp.lt.f64 	%p17, %fd86, %fd80;
	selp.f64 	%fd87, %fd86, %fd80, %p17;
	selp.b32 	%r54, %r53, %r52, %p17;
	add.s32 	%r55, %r68, 3;
	ld.global.f64 	%fd88, [%rd22+24];
	sub.f64 	%fd89, %fd88, %fd1;
	ld.global.f64 	%fd90, [%rd23+24];
	sub.f64 	%fd91, %fd90, %fd2;
	mul.f64 	%fd92, %fd91, %fd91;
	fma.rn.f64 	%fd93, %fd89, %fd89, %fd92;
	setp.lt.f64 	%p18, %fd93, %fd87;
	selp.f64 	%fd114, %fd93, %fd87, %p18;
	selp.b32 	%r73, %r55, %r54, %p18;
	add.s32 	%r68, %r68, 4;
$L__BB0_8:
	setp.eq.s32 	%p19, %r11, 0;
	@%p19 bra 	$L__BB0_13;
	setp.eq.s32 	%p20, %r11, 1;
	@%p20 bra 	$L__BB0_11;
	mul.wide.u32 	%rd24, %r68, 8;
	add.s64 	%rd25, %rd2, %rd24;
	ld.global.f64 	%fd94, [%rd25];
	sub.f64 	%fd95, %fd94, %fd1;
	add.s64 	%rd26, %rd1, %rd24;
	ld.global.f64 	%fd96, [%rd26];
	sub.f64 	%fd97, %fd96, %fd2;
	mul.f64 	%fd98, %fd97, %fd97;
	fma.rn.f64 	%fd99, %fd95, %fd95, %fd98;
	setp.lt.f64 	%p21, %fd99, %fd114;
	selp.f64 	%fd100, %fd99, %fd114, %p21;
	selp.b32 	%r57, %r68, %r73, %p21;
	add.s32 	%r58, %r68, 1;
	ld.global.f64 	%fd101, [%rd25+8];
	sub.f64 	%fd102, %fd101, %fd1;
	ld.global.f64 	%fd103, [%rd26+8];
	sub.f64 	%fd104, %fd103, %fd2;
	mul.f64 	%fd105, %fd104, %fd104;
	fma.rn.f64 	%fd106, %fd102, %fd102, %fd105;
	setp.lt.f64 	%p22, %fd106, %fd100;
	selp.f64 	%fd114, %fd106, %fd100, %p22;
	selp.b32 	%r73, %r58, %r57, %p22;
	add.s32 	%r68, %r68, 2;
$L__BB0_11:
	and.b32  	%r59, %r24, 1;
	setp.eq.b32 	%p23, %r59, 1;
	not.pred 	%p24, %p23;
	@%p24 bra 	$L__BB0_13;
	mul.wide.u32 	%rd27, %r68, 8;
	add.s64 	%rd28, %rd2, %rd27;
	ld.global.f64 	%fd107, [%rd28];
	sub.f64 	%fd108, %fd107, %fd1;
	add.s64 	%rd29, %rd1, %rd27;
	ld.global.f64 	%fd109, [%rd29];
	sub.f64 	%fd110, %fd109, %fd2;
	mul.f64 	%fd111, %fd110, %fd110;
	fma.rn.f64 	%fd112, %fd108, %fd108, %fd111;
	setp.lt.f64 	%p25, %fd112, %fd114;
	selp.b32 	%r73, %r68, %r73, %p25;
$L__BB0_13:
	cvta.to.global.u64 	%rd30, %rd12;
	mul.wide.s32 	%rd31, %r1, 4;
	add.s64 	%rd9, %rd30, %rd31;
	ld.global.u32 	%r60, [%rd9];
	setp.eq.s32 	%p26, %r73, %r60;
	@%p26 bra 	$L__BB0_15;
	cvta.to.global.u64 	%rd32, %rd13;
	atom.global.add.u32 	%r61, [%rd32], 1;
	st.global.u32 	[%rd9], %r73;
$L__BB0_15:
	ret;

}


// ===== COMPILED SASS (sm_100) =====

	.target	sm_100

	.elftype	@"ET_EXEC"


//--------------------- .note.nv.tkinfo           --------------------------
	.section	.note.nv.tkinfo,"",@"SHT_NOTE"
	.sectionflags	@"SHF_NOTE_NV_TKINFO"
	.tkinfo
        /*0018*/ 	.word	0x00000002
        /*0030*/ 	.string	""
        /*0030*/ 	.string	"ptxas"
        /*0030*/ 	.string	"Cuda compilation tools, release 13.0, V13.0.88"
        /*0030*/ 	.string	"Build cuda_13.0.r13.0/compiler.36424714_0"
        /*0030*/ 	.string	"-arch sm_100 -m 64 "



//--------------------- .note.nv.cuinfo           --------------------------
	.section	.note.nv.cuinfo,"",@"SHT_NOTE"
	.sectionflags	@"SHF_NOTE_NV_CUINFO"
        /*0018*/ 	.short	0x0002
        /*001a*/ 	.short	0x0064
        /*001c*/ 	.short	0x0082
	.zero		2


//--------------------- .nv.info                  --------------------------
	.section	.nv.info,"",@"SHT_CUDA_INFO"
	.align	4


	//----- nvinfo : EIATTR_REGCOUNT
	.align		4
        /*0000*/ 	.byte	0x04, 0x2f
        /*0002*/ 	.short	(.L_1 - .L_0)
	.align		4
.L_0:
        /*0004*/ 	.word	index@(_Z22assign_clusters_kernelPKdS0_PiS0_S0_iiS1_)
        /*0008*/ 	.word	0x00000020


	//----- nvinfo : EIATTR_FRAME_SIZE
	.align		4
.L_1:
        /*000c*/ 	.byte	0x04, 0x11
        /*000e*/ 	.short	(.L_3 - .L_2)
	.align		4
.L_2:
        /*0010*/ 	.word	index@(_Z22assign_clusters_kernelPKdS0_PiS0_S0_iiS1_)
        /*0014*/ 	.word	0x00000000


	//----- nvinfo : EIATTR_MIN_STACK_SIZE
	.align		4
.L_3:
        /*0018*/ 	.byte	0x04, 0x12
        /*001a*/ 	.short	(.L_5 - .L_4)
	.align		4
.L_4:
        /*001c*/ 	.word	index@(_Z22assign_clusters_kernelPKdS0_PiS0_S0_iiS1_)
        /*0020*/ 	.word	0x00000000
.L_5:


//--------------------- .nv.compat                --------------------------
	.section	.nv.compat,"",@"SHT_CUDA_COMPAT_INFO"
	.align	4
        /*0000*/ 	.byte	0x02, 0x09, 0x00, 0x00, 0x02, 0x02, 0x01, 0x00, 0x02, 0x05, 0x05, 0x00, 0x03, 0x07, 0x01, 0x01
        /*0010*/ 	.byte	0x02, 0x03, 0x00, 0x00, 0x02, 0x06, 0x01, 0x00, 0x04, 0x0b, 0x08, 0x00, 0x01, 0x00, 0x00, 0x00
        /*0020*/ 	.byte	0x00, 0x00, 0x00, 0x00


//--------------------- .nv.info._Z22assign_clusters_kernelPKdS0_PiS0_S0_iiS1_ --------------------------
	.section	.nv.info._Z22assign_clusters_kernelPKdS0_PiS0_S0_iiS1_,"",@"SHT_CUDA_INFO"
	.sectionflags	@""
	.align	4


	//----- nvinfo : EIATTR_CUDA_API_VERSION
	.align		4
        /*0000*/ 	.byte	0x04, 0x37
        /*0002*/ 	.short	(.L_7 - .L_6)
.L_6:
        /*0004*/ 	.word	0x00000082


	//----- nvinfo : EIATTR_KPARAM_INFO
	.align		4
.L_7:
        /*0008*/ 	.byte	0x04, 0x17
        /*000a*/ 	.short	(.L_9 - .L_8)
.L_8:
        /*000c*/ 	.word	0x00000000
        /*0010*/ 	.short	0x0007
        /*0012*/ 	.short	0x0030
        /*0014*/ 	.byte	0x00, 0xf5, 0x21, 0x00


	//----- nvinfo : EIATTR_KPARAM_INFO
	.align		4
.L_9:
        /*0018*/ 	.byte	0x04, 0x17
        /*001a*/ 	.short	(.L_11 - .L_10)
.L_10:
        /*001c*/ 	.word	0x00000000
        /*0020*/ 	.short	0x0006
        /*0022*/ 	.short	0x002c
        /*0024*/ 	.byte	0x00, 0xf0, 0x11, 0x00


	//----- nvinfo : EIATTR_KPARAM_INFO
	.align		4
.L_11:
        /*0028*/ 	.byte	0x04, 0x17
        /*002a*/ 	.short	(.L_13 - .L_12)
.L_12:
        /*002c*/ 	.word	0x00000000
        /*0030*/ 	.short	0x0005
        /*0032*/ 	.short	0x0028
        /*0034*/ 	.byte	0x00, 0xf0, 0x11, 0x00


	//----- nvinfo : EIATTR_KPARAM_INFO
	.align		4
.L_13:
        /*0038*/ 	.byte	0x04, 0x17
        /*003a*/ 	.short	(.L_15 - .L_14)
.L_14:
        /*003c*/ 	.word	0x00000000
        /*0040*/ 	.short	0x0004
        /*0042*/ 	.short	0x0020
        /*0044*/ 	.byte	0x00, 0xf5, 0x21, 0x00


	//----- nvinfo : EIATTR_KPARAM_INFO
	.align		4
.L_15:
        /*0048*/ 	.byte	0x04, 0x17
        /*004a*/ 	.short	(.L_17 - .L_16)
.L_16:
        /*004c*/ 	.word	0x00000000
        /*0050*/ 	.short	0x0003
        /*0052*/ 	.short	0x0018
        /*0054*/ 	.byte	0x00, 0xf5, 0x21, 0x00


	//----- nvinfo : EIATTR_KPARAM_INFO
	.align		4
.L_17:
        /*0058*/ 	.byte	0x04, 0x17
        /*005a*/ 	.short	(.L_19 - .L_18)
.L_18:
        /*005c*/ 	.word	0x00000000
        /*0060*/ 	.short	0x0002
        /*0062*/ 	.short	0x0010
        /*0064*/ 	.byte	0x00, 0xf5, 0x21, 0x00


	//----- nvinfo : EIATTR_KPARAM_INFO
	.align		4
.L_19:
        /*0068*/ 	.byte	0x04, 0x17
        /*006a*/ 	.short	(.L_21 - .L_20)
.L_20:
        /*006c*/ 	.word	0x00000000
        /*0070*/ 	.short	0x0001
        /*0072*/ 	.short	0x0008
        /*0074*/ 	.byte	0x00, 0xf5, 0x21, 0x00


	//----- nvinfo : EIATTR_KPARAM_INFO
	.align		4
.L_21:
        /*0078*/ 	.byte	0x04, 0x17
        /*007a*/ 	.short	(.L_23 - .L_22)
.L_22:
        /*007c*/ 	.word	0x00000000
        /*0080*/ 	.short	0x0000
        /*0082*/ 	.short	0x0000
        /*0084*/ 	.byte	0x00, 0xf5, 0x21, 0x00


	//----- nvinfo : EIATTR_SPARSE_MMA_MASK
	.align		4
.L_23:
        /*0088*/ 	.byte	0x03, 0x50
        /*008a*/ 	.short	0x0000


	//----- nvinfo : EIATTR_MAXREG_COUNT
	.align		4
        /*008c*/ 	.byte	0x03, 0x1b
        /*008e*/ 	.short	0x00ff


	//----- nvinfo : EIATTR_MERCURY_ISA_VERSION
	.align		4
        /*0090*/ 	.byte	0x03, 0x5f
        /*0092*/ 	.short	0x0101


	//----- nvinfo : EIATTR_INT_WARP_WIDE_INSTR_OFFSETS
	.align		4
        /*0094*/ 	.byte	0x04, 0x31
        /*0096*/ 	.short	(.L_25 - .L_24)


	//   ....[0]....
.L_24:
        /*0098*/ 	.word	0x00000e60


	//----- nvinfo : EIATTR_VRC_CTA_INIT_COUNT
	.align		4
.L_25:
        /*009c*/ 	.byte	0x02, 0x4a
	.zero		1
	.zero		1


	//----- nvinfo : EIATTR_EXIT_INSTR_OFFSETS
	.align		4
        /*00a0*/ 	.byte	0x04, 0x1c
        /*00a2*/ 	.short	(.L_27 - .L_26)


	//   ....[0]....
.L_26:
        /*00a4*/ 	.word	0x00000070


	//   ....[1]....
        /*00a8*/ 	.word	0x00000e30


	//   ....[2]....
        /*00ac*/ 	.word	0x00000ec0


	//----- nvinfo : EIATTR_CBANK_PARAM_SIZE
	.align		4
.L_27:
        /*00b0*/ 	.byte	0x03, 0x19
        /*00b2*/ 	.short	0x0038


	//----- nvinfo : EIATTR_PARAM_CBANK
	.align		4
        /*00b4*/ 	.byte	0x04, 0x0a
        /*00b6*/ 	.short	(.L_29 - .L_28)
	.align		4
.L_28:
        /*00b8*/ 	.word	index@(.nv.constant0._Z22assign_clusters_kernelPKdS0_PiS0_S0_iiS1_)
        /*00bc*/ 	.short	0x0380
        /*00be*/ 	.short	0x0038


	//----- nvinfo : EIATTR_SW_WAR
	.align		4
.L_29:
        /*00c0*/ 	.byte	0x04, 0x36
        /*00c2*/ 	.short	(.L_31 - .L_30)
.L_30:
        /*00c4*/ 	.word	0x00000008
.L_31:


//--------------------- .nv.callgraph             --------------------------
	.section	.nv.callgraph,"",@"SHT_CUDA_CALLGRAPH"
	.align	4
	.sectionentsize	8
	.align		4
        /*0000*/ 	.word	0x00000000
	.align		4
        /*0004*/ 	.word	0xffffffff
	.align		4
        /*0008*/ 	.word	0x00000000
	.align		4
        /*000c*/ 	.word	0xfffffffe
	.align		4
        /*0010*/ 	.word	0x00000000
	.align		4
        /*0014*/ 	.word	0xfffffffd
	.align		4
        /*0018*/ 	.word	0x00000000
	.align		4
        /*001c*/ 	.word	0xfffffffc


//--------------------- .text._Z22assign_clusters_kernelPKdS0_PiS0_S0_iiS1_ --------------------------
	.section	.text._Z22assign_clusters_kernelPKdS0_PiS0_S0_iiS1_,"ax",@progbits
	.align	128
        .global         _Z22assign_clusters_kernelPKdS0_PiS0_S0_iiS1_
        .type           _Z22assign_clusters_kernelPKdS0_PiS0_S0_iiS1_,@function
        .size           _Z22assign_clusters_kernelPKdS0_PiS0_S0_iiS1_,(.L_x_6 - _Z22assign_clusters_kernelPKdS0_PiS0_S0_iiS1_)
        .other          _Z22assign_clusters_kernelPKdS0_PiS0_S0_iiS1_,@"STO_CUDA_ENTRY STV_DEFAULT"
_Z22assign_clusters_kernelPKdS0_PiS0_S0_iiS1_:
.text._Z22assign_clusters_kernelPKdS0_PiS0_S0_iiS1_:
[----:B------:R-:W-:Y:S01]  /*0000*/  LDC R1, c[0x0][0x37c] ;  /* 0x0000df00ff017b82 */ /* 0x000fe20000000800 */
[----:B------:R-:W0:Y:S07]  /*0010*/  S2R R3, SR_TID.X ;  /* 0x0000000000037919 */ /* 0x000e2e0000002100 */
[----:B------:R-:W0:Y:S01]  /*0020*/  S2UR UR4, SR_CTAID.X ;  /* 0x00000000000479c3 */ /* 0x000e220000002500 */
[----:B------:R-:W1:Y:S07]  /*0030*/  LDCU UR5, c[0x0][0x3ac] ;  /* 0x00007580ff0577ac */ /* 0x000e6e0008000800 */
[----:B------:R-:W0:Y:S02]  /*0040*/  LDC R0, c[0x0][0x360] ;  /* 0x0000d800ff007b82 */ /* 0x000e240000000800 */
[----:B0-----:R-:W-:-:S05]  /*0050*/  IMAD R0, R0, UR4, R3 ;  /* 0x0000000400007c24 */ /* 0x001fca000f8e0203 */
[----:B-1----:R-:W-:-:S13]  /*0060*/  ISETP.GE.AND P0, PT, R0, UR5, PT ;  /* 0x0000000500007c0c */ /* 0x002fda000bf06270 */
[----:B------:R-:W-:Y:S05]  /*0070*/  @P0 EXIT ;  /* 0x000000000000094d */ /* 0x000fea0003800000 */
[----:B------:R-:W0:Y:S01]  /*0080*/  LDCU UR8, c[0x0][0x3a8] ;  /* 0x00007500ff0877ac */ /* 0x000e220008000800 */
[----:B------:R-:W-:Y:S01]  /*0090*/  IMAD.MOV.U32 R3, RZ, RZ, -0x1 ;  /* 0xffffffffff037424 */ /* 0x000fe200078e00ff */
[----:B------:R-:W1:Y:S01]  /*00a0*/  LDCU.64 UR12, c[0x0][0x358] ;  /* 0x00006b00ff0c77ac */ /* 0x000e620008000a00 */
[----:B0-----:R-:W-:-:S09]  /*00b0*/  UISETP.GE.AND UP0, UPT, UR8, 0x1, UPT ;  /* 0x000000010800788c */ /* 0x001fd2000bf06270 */
[----:B-1----:R-:W-:Y:S05]  /*00c0*/  BRA.U !UP0, `(.L_x_0) ;  /* 0x0000000d08487547 */ /* 0x002fea000b800000 */
[----:B------:R-:W0:Y:S08]  /*00d0*/  LDC.64 R6, c[0x0][0x380] ;  /* 0x0000e000ff067b82 */ /* 0x000e300000000a00 */
[----:B------:R-:W1:Y:S01]  /*00e0*/  LDC.64 R8, c[0x0][0x388] ;  /* 0x0000e200ff087b82 */ /* 0x000e620000000a00 */
[----:B0-----:R-:W-:-:S06]  /*00f0*/  IMAD.WIDE R6, R0, 0x8, R6 ;  /* 0x0000000800067825 */ /* 0x001fcc00078e0206 */
[----:B------:R-:W5:Y:S01]  /*0100*/  LDG.E.64 R6, desc[UR12][R6.64] ;  /* 0x0000000c06067981 */ /* 0x000f62000c1e1b00 */
[----:B-1----:R-:W-:-:S06]  /*0110*/  IMAD.WIDE R8, R0, 0x8, R8 ;  /* 0x0000000800087825 */ /* 0x002fcc00078e0208 */
[----:B------:R-:W5:Y:S01]  /*0120*/  LDG.E.64 R8, desc[UR12][R8.64] ;  /* 0x0000000c08087981 */ /* 0x000f62000c1e1b00 */
[----:B------:R-:W-:Y:S01]  /*0130*/  UISETP.GE.U32.AND UP1, UPT, UR8, 0x8, UPT ;  /* 0x000000080800788c */ /* 0x000fe2000bf26070 */
[----:B------:R-:W-:Y:S01]  /*0140*/  IMAD.MOV.U32 R3, RZ, RZ, -0x1 ;  /* 0xffffffffff037424 */ /* 0x000fe200078e00ff */
[----:B------:R-:W-:Y:S01]  /*0150*/  ULOP3.LUT UR9, UR8, 0x7, URZ, 0xc0, !UPT ;  /* 0x0000000708097892 */ /* 0x000fe2000f8ec0ff */
[----:B------:R-:W-:Y:S02]  /*0160*/  IMAD.MOV.U32 R2, RZ, RZ, RZ ;  /* 0x000000ffff027224 */ /* 0x000fe400078e00ff */
[----:B------:R-:W-:Y:S02]  /*0170*/  IMAD.MOV.U32 R12, RZ, RZ, -0x1 ;  /* 0xffffffffff0c7424 */ /* 0x000fe400078e00ff */
[----:B------:R-:W-:Y:S01]  /*0180*/  IMAD.MOV.U32 R13, RZ, RZ, 0x7fefffff ;  /* 0x7fefffffff0d7424 */ /* 0x000fe200078e00ff */
[----:B------:R-:W-:Y:S01]  /*0190*/  UISETP.NE.AND UP0, UPT, UR9, URZ, UPT ;  /* 0x000000ff0900728c */ /* 0x000fe2000bf05270 */
[----:B------:R-:W-:Y:S10]  /*01a0*/  BRA.U !UP1, `(.L_x_1) ;  /* 0x00000005099c7547 */ /* 0x000ff4000b800000 */
[----:B------:R-:W0:Y:S01]  /*01b0*/  LDCU.64 UR6, c[0x0][0x398] ;  /* 0x00007300ff0677ac */ /* 0x000e220008000a00 */
[----:B------:R-:W-:Y:S02]  /*01c0*/  IMAD.MOV.U32 R3, RZ, RZ, -0x1 ;  /* 0xffffffffff037424 */ /* 0x000fe400078e00ff */
[----:B------:R-:W-:Y:S01]  /*01d0*/  IMAD.MOV.U32 R26, RZ, RZ, RZ ;  /* 0x000000ffff1a7224 */ /* 0x000fe200078e00ff */
[----:B------:R-:W1:Y:S01]  /*01e0*/  LDCU.64 UR4, c[0x0][0x3a0] ;  /* 0x00007400ff0477ac */ /* 0x000e620008000a00 */
[----:B------:R-:W-:Y:S02]  /*01f0*/  IMAD.MOV.U32 R12, RZ, RZ, -0x1 ;  /* 0xffffffffff0c7424 */ /* 0x000fe400078e00ff */
[----:B------:R-:W-:Y:S01]  /*0200*/  IMAD.MOV.U32 R13, RZ, RZ, 0x7fefffff ;  /* 0x7fefffffff0d7424 */ /* 0x000fe200078e00ff */
[----:B------:R-:W-:-:S06]  /*0210*/  ULOP3.LUT UR10, UR8, 0x7ffffff8, URZ, 0xc0, !UPT ;  /* 0x7ffffff8080a7892 */ /* 0x000fcc000f8ec0ff */
[----:B------:R-:W-:Y:S01]  /*0220*/  IMAD.U32 R2, RZ, RZ, UR10 ;  /* 0x0000000aff027e24 */ /* 0x000fe2000f8e00ff */
[----:B0-----:R-:W-:Y:S02]  /*0230*/  UIADD3 UR6, UP1, UPT, UR6, 0x20, URZ ;  /* 0x0000002006067890 */ /* 0x001fe4000ff3e0ff */
[----:B-1----:R-:W-:Y:S02]  /*0240*/  UIADD3 UR4, UP2, UPT, UR4, 0x20, URZ ;  /* 0x0000002004047890 */ /* 0x002fe4000ff5e0ff */
[----:B------:R-:W-:Y:S02]  /*0250*/  UIADD3.X UR7, UPT, UPT, URZ, UR7, URZ, UP1, !UPT ;  /* 0x00000007ff077290 */ /* 0x000fe40008ffe4ff */
[----:B------:R-:W-:Y:S01]  /*0260*/  IMAD.U32 R4, RZ, RZ, UR6 ;  /* 0x00000006ff047e24 */ /* 0x000fe2000f8e00ff */
[----:B------:R-:W-:Y:S01]  /*0270*/  UIADD3.X UR5, UPT, UPT, URZ, UR5, URZ, UP2, !UPT ;  /* 0x00000005ff057290 */ /* 0x000fe200097fe4ff */
[----:B------:R-:W-:Y:S02]  /*0280*/  IMAD.U32 R10, RZ, RZ, UR4 ;  /* 0x00000004ff0a7e24 */ /* 0x000fe4000f8e00ff */
[----:B------:R-:W-:-:S03]  /*0290*/  IMAD.U32 R5, RZ, RZ, UR7 ;  /* 0x00000007ff057e24 */ /* 0x000fc6000f8e00ff */
[----:B------:R-:W-:-:S07]  /*02a0*/  IMAD.U32 R11, RZ, RZ, UR5 ;  /* 0x00000005ff0b7e24 */ /* 0x000fce000f8e00ff */
.L_x_2:
[----:B------:R-:W2:Y:S04]  /*02b0*/  LDG.E.64 R16, desc[UR12][R10.64+-0x20] ;  /* 0xffffe00c0a107981 */ /* 0x000ea8000c1e1b00 */
[----:B------:R-:W3:Y:S04]  /*02c0*/  LDG.E.64 R14, desc[UR12][R4.64+-0x20] ;  /* 0xffffe00c040e7981 */ /* 0x000ee8000c1e1b00 */
[----:B------:R-:W4:Y:S04]  /*02d0*/  LDG.E.64 R22, desc[UR12][R10.64+-0x18] ;  /* 0xffffe80c0a167981 */ /* 0x000f28000c1e1b00 */
[----:B------:R-:W4:Y:S04]  /*02e0*/  LDG.E.64 R20, desc[UR12][R10.64+-0x8] ;  /* 0xfffff80c0a147981 */ /* 0x000f28000c1e1b00 */
[----:B------:R-:W4:Y:S01]  /*02f0*/  LDG.E.64 R24, desc[UR12][R4.64+-0x10] ;  /* 0xfffff00c04187981 */ /* 0x000f22000c1e1b00 */
[----:B--2--5:R-:W-:-:S02]  /*0300*/  DADD R16, -R8, R16 ;  /* 0x0000000008107229 */ /* 0x024fc40000000110 */
[----:B---3--:R-:W-:-:S06]  /*0310*/  DADD R14, -R6, R14 ;  /* 0x00000000060e7229 */ /* 0x008fcc000000010e */
[----:B------:R-:W-:Y:S02]  /*0320*/  DMUL R18, R16, R16 ;  /* 0x0000001010127228 */ /* 0x000fe40000000000 */
[----:B------:R-:W2:Y:S06]  /*0330*/  LDG.E.64 R16, desc[UR12][R4.64+-0x18] ;  /* 0xffffe80c04107981 */ /* 0x000eac000c1e1b00 */
[----:B------:R-:W-:Y:S01]  /*0340*/  DFMA R18, R14, R14, R18 ;  /* 0x0000000e0e12722b */ /* 0x000fe20000000012 */
[----:B------:R-:W3:Y:S07]  /*0350*/  LDG.E.64 R14, desc[UR12][R10.64+-0x10] ;  /* 0xfffff00c0a0e7981 */ /* 0x000eee000c1e1b00 */
[----:B------:R-:W-:-:S06]  /*0360*/  DSETP.GEU.AND P3, PT, R18, R12, PT ;  /* 0x0000000c1200722a */ /* 0x000fcc0003f6e000 */
[----:B------:R-:W-:Y:S02]  /*0370*/  FSEL R12, R18, R12, !P3 ;  /* 0x0000000c120c7208 */ /* 0x000fe40005800000 */
[----:B------:R-:W-:Y:S02]  /*0380*/  FSEL R13, R19, R13, !P3 ;  /* 0x0000000d130d7208 */ /* 0x000fe40005800000 */
[----:B------:R-:W3:Y:S01]  /*0390*/  LDG.E.64 R18, desc[UR12][R4.64+-0x8] ;  /* 0xfffff80c04127981 */ /* 0x000ee2000c1e1b00 */
[----:B----4-:R-:W-:-:S08]  /*03a0*/  DADD R22, -R8, R22 ;  /* 0x0000000008167229 */ /* 0x010fd00000000116 */
[----:B------:R-:W-:Y:S02]  /*03b0*/  DMUL R22, R22, R22 ;  /* 0x0000001616167228 */ /* 0x000fe40000000000 */
[----:B------:R-:W-:Y:S02]  /*03c0*/  DADD R20, -R8, R20 ;  /* 0x0000000008147229 */ /* 0x000fe40000000114 */
[----:B------:R-:W-:-:S06]  /*03d0*/  DADD R24, -R6, R24 ;  /* 0x0000000006187229 */ /* 0x000fcc0000000118 */
[----:B------:R-:W-:Y:S02]  /*03e0*/  DMUL R20, R20, R20 ;  /* 0x0000001414147228 */ /* 0x000fe40000000000 */
[----:B--2---:R-:W-:Y:S02]  /*03f0*/  DADD R16, -R6, R16 ;  /* 0x0000000006107229 */ /* 0x004fe40000000110 */
[----:B---3--:R-:W-:-:S06]  /*0400*/  DADD R14, -R8, R14 ;  /* 0x00000000080e7229 */ /* 0x008fcc000000010e */
[----:B------:R-:W-:Y:S02]  /*0410*/  DFMA R22, R16, R16, R22 ;  /* 0x000000101016722b */ /* 0x000fe40000000016 */
[----:B------:R-:W2:Y:S01]  /*0420*/  LDG.E.64 R16, desc[UR12][R10.64] ;  /* 0x0000000c0a107981 */ /* 0x000ea2000c1e1b00 */
[----:B------:R-:W-:-:S05]  /*0430*/  DMUL R14, R14, R14 ;  /* 0x0000000e0e0e7228 */ /* 0x000fca0000000000 */
[----:B------:R-:W-:Y:S02]  /*0440*/  DSETP.GEU.AND P4, PT, R22, R12, PT ;  /* 0x0000000c1600722a */ /* 0x000fe40003f8e000 */
[----:B------:R-:W-:-:S04]  /*0450*/  DADD R18, -R6, R18 ;  /* 0x0000000006127229 */ /* 0x000fc80000000112 */
[----:B------:R-:W-:Y:S01]  /*0460*/  FSEL R12, R22, R12, !P4 ;  /* 0x0000000c160c7208 */ /* 0x000fe20006000000 */
[----:B------:R-:W-:Y:S01]  /*0470*/  DFMA R24, R24, R24, R14 ;  /* 0x000000181818722b */ /* 0x000fe2000000000e */
[----:B------:R-:W-:Y:S01]  /*0480*/  FSEL R13, R23, R13, !P4 ;  /* 0x0000000d170d7208 */ /* 0x000fe20006000000 */
[----:B------:R-:W3:Y:S04]  /*0490*/  LDG.E.64 R14, desc[UR12][R10.64+0x8] ;  /* 0x0000080c0a0e7981 */ /* 0x000ee8000c1e1b00 */
[----:B------:R-:W4:Y:S01]  /*04a0*/  LDG.E.64 R22, desc[UR12][R4.64] ;  /* 0x0000000c04167981 */ /* 0x000f22000c1e1b00 */
[----:B------:R-:W-:-:S03]  /*04b0*/  DFMA R20, R18, R18, R20 ;  /* 0x000000121214722b */ /* 0x000fc60000000014 */
[----:B------:R-:W4:Y:S01]  /*04c0*/  LDG.E.64 R18, desc[UR12][R4.64+0x8] ;  /* 0x0000080c04127981 */ /* 0x000f22000c1e1b00 */
[----:B------:R-:W-:-:S06]  /*04d0*/  DSETP.GEU.AND P5, PT, R24, R12, PT ;  /* 0x0000000c1800722a */ /* 0x000fcc0003fae000 */
[----:B------:R-:W-:Y:S02]  /*04e0*/  FSEL R12, R24, R12, !P5 ;  /* 0x0000000c180c7208 */ /* 0x000fe40006800000 */
[----:B------:R-:W-:Y:S02]  /*04f0*/  FSEL R13, R25, R13, !P5 ;  /* 0x0000000d190d7208 */ /* 0x000fe40006800000 */
[----:B------:R-:W4:Y:S04]  /*0500*/  LDG.E.64 R24, desc[UR12][R10.64+0x10] ;  /* 0x0000100c0a187981 */ /* 0x000f28000c1e1b00 */
[----:B------:R-:W-:-:S06]  /*0510*/  DSETP.GEU.AND P6, PT, R20, R12, PT ;  /* 0x0000000c1400722a */ /* 0x000fcc0003fce000 */
[----:B------:R-:W-:Y:S02]  /*0520*/  FSEL R12, R20, R12, !P6 ;  /* 0x0000000c140c7208 */ /* 0x000fe40007000000 */
[----:B------:R-:W-:Y:S02]  /*0530*/  FSEL R13, R21, R13, !P6 ;  /* 0x0000000d150d7208 */ /* 0x000fe40007000000 */
[----:B------:R-:W4:Y:S01]  /*0540*/  LDG.E.64 R20, desc[UR12][R4.64+0x10] ;  /* 0x0000100c04147981 */ /* 0x000f22000c1e1b00 */
[----:B--2---:R-:W-:-:S08]  /*0550*/  DADD R16, -R8, R16 ;  /* 0x0000000008107229 */ /* 0x004fd00000000110 */
[----:B------:R-:W-:Y:S02]  /*0560*/  DMUL R16, R16, R16 ;  /* 0x0000001010107228 */ /* 0x000fe40000000000 */
[----:B---3--:R-:W-:Y:S02]  /*0570*/  DADD R14, -R8, R14 ;  /* 0x00000000080e7229 */ /* 0x008fe4000000010e */
[C---:B----4-:R-:W-:Y:S02]  /*0580*/  DADD R22, -R6.reuse, R22 ;  /* 0x0000000006167229 */ /* 0x050fe40000000116 */
[----:B------:R-:W-:-:S04]  /*0590*/  DADD R18, -R6, R18 ;  /* 0x0000000006127229 */ /* 0x000fc80000000112 */
[----:B------:R-:W-:Y:S02]  /*05a0*/  DMUL R14, R14, R14 ;  /* 0x0000000e0e0e7228 */ /* 0x000fe40000000000 */
[----:B------:R-:W-:Y:S01]  /*05b0*/  DFMA R22, R22, R22, R16 ;  /* 0x000000161616722b */ /* 0x000fe20000000010 */
[----:B------:R-:W2:Y:S05]  /*05c0*/  LDG.E.64 R16, desc[UR12][R10.64+0x18] ;  /* 0x0000180c0a107981 */ /* 0x000eaa000c1e1b00 */
[----:B------:R-:W-:Y:S01]  /*05d0*/  DFMA R14, R18, R18, R14 ;  /* 0x00000012120e722b */ /* 0x000fe2000000000e */
[----:B------:R0:W3:Y:S01]  /*05e0*/  LDG.E.64 R18, desc[UR12][R4.64+0x18] ;  /* 0x0000180c04127981 */ /* 0x0000e2000c1e1b00 */
[----:B------:R-:W-:-:S02]  /*05f0*/  DSETP.GEU.AND P2, PT, R22, R12, PT ;  /* 0x0000000c1600722a */ /* 0x000fc40003f4e000 */
[----:B------:R-:W-:-:S04]  /*0600*/  DADD R24, -R8, R24 ;  /* 0x0000000008187229 */ /* 0x000fc80000000118 */
[----:B------:R-:W-:Y:S02]  /*0610*/  FSEL R12, R22, R12, !P2 ;  /* 0x0000000c160c7208 */ /* 0x000fe40005000000 */
[----:B------:R-:W-:Y:S02]  /*0620*/  FSEL R13, R23, R13, !P2 ;  /* 0x0000000d170d7208 */ /* 0x000fe40005000000 */
[----:B------:R-:W-:Y:S02]  /*0630*/  DMUL R24, R24, R24 ;  /* 0x0000001818187228 */ /* 0x000fe40000000000 */
[----:B------:R-:W-:Y:S02]  /*0640*/  DADD R20, -R6, R20 ;  /* 0x0000000006147229 */ /* 0x000fe40000000114 */
[----:B------:R-:W-:-:S06]  /*0650*/  DSETP.GEU.AND P1, PT, R14, R12, PT ;  /* 0x0000000c0e00722a */ /* 0x000fcc0003f2e000 */
[----:B------:R-:W-:Y:S01]  /*0660*/  DFMA R24, R20, R20, R24 ;  /* 0x000000141418722b */ /* 0x000fe20000000018 */
[----:B------:R-:W-:Y:S02]  /*0670*/  FSEL R12, R14, R12, !P1 ;  /* 0x0000000c0e0c7208 */ /* 0x000fe40004800000 */
[----:B------:R-:W-:-:S06]  /*0680*/  FSEL R13, R15, R13, !P1 ;  /* 0x0000000d0f0d7208 */ /* 0x000fcc0004800000 */
[----:B------:R-:W-:Y:S01]  /*0690*/  DSETP.GEU.AND P0, PT, R24, R12, PT ;  /* 0x0000000c1800722a */ /* 0x000fe20003f0e000 */
[----:B------:R-:W-:-:S05]  /*06a0*/  SEL R3, R26, R3, !P3 ;  /* 0x000000031a037207 */ /* 0x000fca0005800000 */
[----:B------:R-:W-:Y:S02]  /*06b0*/  FSEL R12, R24, R12, !P0 ;  /* 0x0000000c180c7208 */ /* 0x000fe40004000000 */
[----:B------:R-:W-:Y:S01]  /*06c0*/  FSEL R13, R25, R13, !P0 ;  /* 0x0000000d190d7208 */ /* 0x000fe20004000000 */
[C---:B------:R-:W-:Y:S01]  /*06d0*/  @!P4 VIADD R3, R26.reuse, 0x1 ;  /* 0x000000011a03c836 */ /* 0x040fe20000000000 */
[C---:B------:R-:W-:Y:S01]  /*06e0*/  @!P5 IADD3 R3, PT, PT, R26.reuse, 0x2, RZ ;  /* 0x000000021a03d810 */ /* 0x040fe20007ffe0ff */
[C---:B------:R-:W-:Y:S02]  /*06f0*/  @!P6 VIADD R3, R26.reuse, 0x3 ;  /* 0x000000031a03e836 */ /* 0x040fe40000000000 */
[C---:B------:R-:W-:Y:S02]  /*0700*/  @!P2 VIADD R3, R26.reuse, 0x4 ;  /* 0x000000041a03a836 */ /* 0x040fe40000000000 */
[C---:B------:R-:W-:Y:S02]  /*0710*/  @!P1 VIADD R3, R26.reuse, 0x5 ;  /* 0x000000051a039836 */ /* 0x040fe40000000000 */
[----:B------:R-:W-:Y:S01]  /*0720*/  @!P0 VIADD R3, R26, 0x6 ;  /* 0x000000061a038836 */ /* 0x000fe20000000000 */
[----:B0-----:R-:W-:-:S02]  /*0730*/  IADD3 R4, P1, PT, R4, 0x40, RZ ;  /* 0x0000004004047810 */ /* 0x001fc40007f3e0ff */
[----:B------:R-:W-:-:S03]  /*0740*/  IADD3 R10, P2, PT, R10, 0x40, RZ ;  /* 0x000000400a0a7810 */ /* 0x000fc60007f5e0ff */
[----:B------:R-:W-:Y:S01]  /*0750*/  IMAD.X R5, RZ, RZ, R5, P1 ;  /* 0x000000ffff057224 */ /* 0x000fe200008e0605 */
[----:B------:R-:W-:Y:S01]  /*0760*/  IADD3.X R11, PT, PT, RZ, R11, RZ, P2, !PT ;  /* 0x0000000bff0b7210 */ /* 0x000fe200017fe4ff */
[----:B--2---:R-:W-:Y:S02]  /*0770*/  DADD R16, -R8, R16 ;  /* 0x0000000008107229 */ /* 0x004fe40000000110 */
[----:B---3--:R-:W-:-:S06]  /*0780*/  DADD R18, -R6, R18 ;  /* 0x0000000006127229 */ /* 0x008fcc0000000112 */
[----:B------:R-:W-:-:S08]  /*0790*/  DMUL R14, R16, R16 ;  /* 0x00000010100e7228 */ /* 0x000fd00000000000 */
[----:B------:R-:W-:-:S08]  /*07a0*/  DFMA R14, R18, R18, R14 ;  /* 0x00000012120e722b */ /* 0x000fd0000000000e */
[----:B------:R-:W-:-:S14]  /*07b0*/  DSETP.GEU.AND P3, PT, R14, R12, PT ;  /* 0x0000000c0e00722a */ /* 0x000fdc0003f6e000 */
[C---:B------:R-:W-:Y:S02]  /*07c0*/  @!P3 VIADD R3, R26.reuse, 0x7 ;  /* 0x000000071a03b836 */ /* 0x040fe40000000000 */
[----:B------:R-:W-:-:S05]  /*07d0*/  VIADD R26, R26, 0x8 ;  /* 0x000000081a1a7836 */ /* 0x000fca0000000000 */
[----:B------:R-:W-:Y:S02]  /*07e0*/  ISETP.NE.AND P0, PT, R26, R2, PT ;  /* 0x000000021a00720c */ /* 0x000fe40003f05270 */
[----:B------:R-:W-:Y:S02]  /*07f0*/  FSEL R12, R14, R12, !P3 ;  /* 0x0000000c0e0c7208 */ /* 0x000fe40005800000 */
[----:B------:R-:W-:-:S09]  /*0800*/  FSEL R13, R15, R13, !P3 ;  /* 0x0000000d0f0d7208 */ /* 0x000fd20005800000 */
[----:B------:R-:W-:Y:S05]  /*0810*/  @P0 BRA `(.L_x_2) ;  /* 0xfffffff800a40947 */ /* 0x000fea000383ffff */
.L_x_1:
[----:B------:R-:W-:Y:S05]  /*0820*/  BRA.U !UP0, `(.L_x_0) ;  /* 0x0000000508707547 */ /* 0x000fea000b800000 */
[----:B------:R-:W-:Y:S02]  /*0830*/  UISETP.GE.U32.AND UP0, UPT, UR9, 0x4, UPT ;  /* 0x000000040900788c */ /* 0x000fe4000bf06070 */
[----:B------:R-:W-:-:S04]  /*0840*/  ULOP3.LUT UR5, UR8, 0x3, URZ, 0xc0, !UPT ;  /* 0x0000000308057892 */ /* 0x000fc8000f8ec0ff */
[----:B------:R-:W-:-:S03]  /*0850*/  UISETP.NE.AND UP1, UPT, UR5, URZ, UPT ;  /* 0x000000ff0500728c */ /* 0x000fc6000bf25270 */
[----:B------:R-:W-:Y:S08]  /*0860*/  BRA.U !UP0, `(.L_x_3) ;  /* 0x0000000108b47547 */ /* 0x000ff0000b800000 */
[----:B------:R-:W0:Y:S08]  /*0870*/  LDC.64 R28, c[0x0][0x3a0] ;  /* 0x0000e800ff1c7b82 */ /* 0x000e300000000a00 */
[----:B------:R-:W1:Y:S01]  /*0880*/  LDC.64 R26, c[0x0][0x398] ;  /* 0x0000e600ff1a7b82 */ /* 0x000e620000000a00 */
[----:B0-----:R-:W-:-:S05]  /*0890*/  IMAD.WIDE.U32 R28, R2, 0x8, R28 ;  /* 0x00000008021c7825 */ /* 0x001fca00078e001c */
[----:B------:R-:W2:Y:S01]  /*08a0*/  LDG.E.64 R24, desc[UR12][R28.64] ;  /* 0x0000000c1c187981 */ /* 0x000ea2000c1e1b00 */
[----:B-1----:R-:W-:-:S03]  /*08b0*/  IMAD.WIDE.U32 R26, R2, 0x8, R26 ;  /* 0x00000008021a7825 */ /* 0x002fc600078e001a */
[----:B------:R-:W3:Y:S04]  /*08c0*/  LDG.E.64 R22, desc[UR12][R28.64+0x8] ;  /* 0x0000080c1c167981 */ /* 0x000ee8000c1e1b00 */
[----:B------:R-:W4:Y:S04]  /*08d0*/  LDG.E.64 R20, desc[UR12][R26.64] ;  /* 0x0000000c1a147981 */ /* 0x000f28000c1e1b00 */
[----:B------:R-:W4:Y:S04]  /*08e0*/  LDG.E.64 R4, desc[UR12][R26.64+0x8] ;  /* 0x0000080c1a047981 */ /* 0x000f28000c1e1b00 */
[----:B------:R-:W4:Y:S04]  /*08f0*/  LDG.E.64 R16, desc[UR12][R28.64+0x10] ;  /* 0x0000100c1c107981 */ /* 0x000f28000c1e1b00 */
[----:B------:R-:W4:Y:S04]  /*0900*/  LDG.E.64 R18, desc[UR12][R26.64+0x10] ;  /* 0x0000100c1a127981 */ /* 0x000f28000c1e1b00 */
[----:B------:R-:W4:Y:S04]  /*0910*/  LDG.E.64 R10, desc[UR12][R28.64+0x18] ;  /* 0x0000180c1c0a7981 */ /* 0x000f28000c1e1b00 */
[----:B------:R-:W4:Y:S01]  /*0920*/  LDG.E.64 R14, desc[UR12][R26.64+0x18] ;  /* 0x0000180c1a0e7981 */ /* 0x000f22000c1e1b00 */
[----:B--2--5:R-:W-:-:S02]  /*0930*/  DADD R24, -R8, R24 ;  /* 0x0000000008187229 */ /* 0x024fc40000000118 */
[----:B---3--:R-:W-:Y:S02]  /*0940*/  DADD R22, -R8, R22 ;  /* 0x0000000008167229 */ /* 0x008fe40000000116 */
[----:B----4-:R-:W-:-:S04]  /*0950*/  DADD R20, -R6, R20 ;  /* 0x0000000006147229 */ /* 0x010fc80000000114 */
[----:B------:R-:W-:Y:S02]  /*0960*/  DMUL R24, R24, R24 ;  /* 0x0000001818187228 */ /* 0x000fe40000000000 */
[----:B------:R-:W-:Y:S02]  /*0970*/  DADD R4, -R6, R4 ;  /* 0x0000000006047229 */ /* 0x000fe40000000104 */
[----:B------:R-:W-:-:S04]  /*0980*/  DMUL R22, R22, R22 ;  /* 0x0000001616167228 */ /* 0x000fc80000000000 */
[----:B------:R-:W-:Y:S02]  /*0990*/  DFMA R24, R20, R20, R24 ;  /* 0x000000141418722b */ /* 0x000fe40000000018 */
[----:B------:R-:W-:Y:S02]  /*09a0*/  DADD R16, -R8, R16 ;  /* 0x0000000008107229 */ /* 0x000fe40000000110 */
[----:B------:R-:W-:-:S04]  /*09b0*/  DFMA R4, R4, R4, R22 ;  /* 0x000000040404722b */ /* 0x000fc80000000016 */
[----:B------:R-:W-:Y:S02]  /*09c0*/  DSETP.GEU.AND P0, PT, R24, R12, PT ;  /* 0x0000000c1800722a */ /* 0x000fe40003f0e000 */
[----:B------:R-:W-:Y:S02]  /*09d0*/  DADD R18, -R6, R18 ;  /* 0x0000000006127229 */ /* 0x000fe40000000112 */
[----:B------:R-:W-:Y:S02]  /*09e0*/  DMUL R16, R16, R16 ;  /* 0x0000001010107228 */ /* 0x000fe40000000000 */
[----:B------:R-:W-:Y:S02]  /*09f0*/  FSEL R12, R24, R12, !P0 ;  /* 0x0000000c180c7208 */ /* 0x000fe40004000000 */
[----:B------:R-:W-:Y:S01]  /*0a00*/  FSEL R13, R25, R13, !P0 ;  /* 0x0000000d190d7208 */ /* 0x000fe20004000000 */
[----:B------:R-:W-:-:S05]  /*0a10*/  DADD R10, -R8, R10 ;  /* 0x00000000080a7229 */ /* 0x000fca000000010a */
[----:B------:R-:W-:Y:S02]  /*0a20*/  DSETP.GEU.AND P1, PT, R4, R12, PT ;  /* 0x0000000c0400722a */ /* 0x000fe40003f2e000 */
[----:B------:R-:W-:Y:S02]  /*0a30*/  DFMA R16, R18, R18, R16 ;  /* 0x000000121210722b */ /* 0x000fe40000000010 */
[----:B------:R-:W-:Y:S02]  /*0a40*/  DADD R14, -R6, R14 ;  /* 0x00000000060e7229 */ /* 0x000fe4000000010e */
[----:B------:R-:W-:Y:S02]  /*0a50*/  FSEL R4, R4, R12, !P1 ;  /* 0x0000000c04047208 */ /* 0x000fe40004800000 */
[----:B------:R-:W-:Y:S01]  /*0a60*/  FSEL R5, R5, R13, !P1 ;  /* 0x0000000d05057208 */ /* 0x000fe20004800000 */
[----:B------:R-:W-:-:S05]  /*0a70*/  DMUL R10, R10, R10 ;  /* 0x0000000a0a0a7228 */ /* 0x000fca0000000000 */
[----:B------:R-:W-:-:S03]  /*0a80*/  DSETP.GEU.AND P2, PT, R16, R4, PT ;  /* 0x000000041000722a */ /* 0x000fc60003f4e000 */
[----:B------:R-:W-:-:S03]  /*0a90*/  DFMA R10, R14, R14, R10 ;  /* 0x0000000e0e0a722b */ /* 0x000fc6000000000a */
[----:B------:R-:W-:Y:S02]  /*0aa0*/  FSEL R4, R16, R4, !P2 ;  /* 0x0000000410047208 */ /* 0x000fe40005000000 */
[----:B------:R-:W-:-:S06]  /*0ab0*/  FSEL R5, R17, R5, !P2 ;  /* 0x0000000511057208 */ /* 0x000fcc0005000000 */
[----:B------:R-:W-:Y:S01]  /*0ac0*/  DSETP.GEU.AND P3, PT, R10, R4, PT ;  /* 0x000000040a00722a */ /* 0x000fe20003f6e000 */
[C---:B------:R-:W-:Y:S01]  /*0ad0*/  SEL R3, R2.reuse, R3, !P0 ;  /* 0x0000000302037207 */ /* 0x040fe20004000000 */
[C---:B------:R-:W-:Y:S02]  /*0ae0*/  @!P1 VIADD R3, R2.reuse, 0x1 ;  /* 0x0000000102039836 */ /* 0x040fe40000000000 */
[----:B------:R-:W-:Y:S02]  /*0af0*/  @!P2 VIADD R3, R2, 0x2 ;  /* 0x000000020203a836 */ /* 0x000fe40000000000 */
[----:B------:R-:W-:Y:S02]  /*0b00*/  FSEL R12, R10, R4, !P3 ;  /* 0x000000040a0c7208 */ /* 0x000fe40005800000 */
[----:B------:R-:W-:-:S06]  /*0b10*/  FSEL R13, R11, R5, !P3 ;  /* 0x000000050b0d7208 */ /* 0x000fcc0005800000 */
[C---:B------:R-:W-:Y:S02]  /*0b20*/  @!P3 VIADD R3, R2.reuse, 0x3 ;  /* 0x000000030203b836 */ /* 0x040fe40000000000 */
[----:B------:R-:W-:-:S07]  /*0b30*/  VIADD R2, R2, 0x4 ;  /* 0x0000000402027836 */ /* 0x000fce0000000000 */
.L_x_3:
[----:B------:R-:W-:Y:S05]  /*0b40*/  BRA.U !UP1, `(.L_x_0) ;  /* 0x0000000109a87547 */ /* 0x000fea000b800000 */
[----:B------:R-:W-:Y:S02]  /*0b50*/  UISETP.NE.AND UP0, UPT, UR5, 0x1, UPT ;  /* 0x000000010500788c */ /* 0x000fe4000bf05270 */
[----:B------:R-:W-:-:S04]  /*0b60*/  ULOP3.LUT UR4, UR8, 0x1, URZ, 0xc0, !UPT ;  /* 0x0000000108047892 */ /* 0x000fc8000f8ec0ff */
[----:B------:R-:W-:-:S03]  /*0b70*/  UISETP.NE.U32.AND UP1, UPT, UR4, 0x1, UPT ;  /* 0x000000010400788c */ /* 0x000fc6000bf25070 */
        /* <DEDUP_REMOVED lines=8> */
[----:B------:R-:W4:Y:S01]  /*0c00*/  LDG.E.64 R4, desc[UR12][R10.64+0x8] ;  /* 0x0000080c0a047981 */ /* 0x000f22000c1e1b00 */
[C---:B--2--5:R-:W-:Y:S02]  /*0c10*/  DADD R18, -R8.reuse, R18 ;  /* 0x0000000008127229 */ /* 0x064fe40000000112 */
[----:B---3--:R-:W-:-:S02]  /*0c20*/  DADD R20, -R8, R20 ;  /* 0x0000000008147229 */ /* 0x008fc40000000114 */
[----:B----4-:R-:W-:-:S04]  /*0c30*/  DADD R14, -R6, R14 ;  /* 0x00000000060e7229 */ /* 0x010fc8000000010e */
[----:B------:R-:W-:Y:S02]  /*0c40*/  DMUL R18, R18, R18 ;  /* 0x0000001212127228 */ /* 0x000fe40000000000 */
[----:B------:R-:W-:Y:S02]  /*0c50*/  DADD R4, -R6, R4 ;  /* 0x0000000006047229 */ /* 0x000fe40000000104 */
[----:B------:R-:W-:-:S04]  /*0c60*/  DMUL R20, R20, R20 ;  /* 0x0000001414147228 */ /* 0x000fc80000000000 */
[----:B------:R-:W-:-:S04]  /*0c70*/  DFMA R18, R14, R14, R18 ;  /* 0x0000000e0e12722b */ /* 0x000fc80000000012 */
[----:B------:R-:W-:-:S04]  /*0c80*/  DFMA R20, R4, R4, R20 ;  /* 0x000000040414722b */ /* 0x000fc80000000014 */
[----:B------:R-:W-:-:S06]  /*0c90*/  DSETP.GEU.AND P0, PT, R18, R12, PT ;  /* 0x0000000c1200722a */ /* 0x000fcc0003f0e000 */
[----:B------:R-:W-:Y:S02]  /*0ca0*/  FSEL R4, R18, R12, !P0 ;  /* 0x0000000c12047208 */ /* 0x000fe40004000000 */
[----:B------:R-:W-:-:S06]  /*0cb0*/  FSEL R5, R19, R13, !P0 ;  /* 0x0000000d13057208 */ /* 0x000fcc0004000000 */
[----:B------:R-:W-:Y:S01]  /*0cc0*/  DSETP.GEU.AND P1, PT, R20, R4, PT ;  /* 0x000000041400722a */ /* 0x000fe20003f2e000 */
[----:B------:R-:W-:-:S05]  /*0cd0*/  SEL R3, R2, R3, !P0 ;  /* 0x0000000302037207 */ /* 0x000fca0004000000 */
[----:B------:R-:W-:Y:S02]  /*0ce0*/  FSEL R12, R20, R4, !P1 ;  /* 0x00000004140c7208 */ /* 0x000fe40004800000 */
[----:B------:R-:W-:-:S06]  /*0cf0*/  FSEL R13, R21, R5, !P1 ;  /* 0x00000005150d7208 */ /* 0x000fcc0004800000 */
[C---:B------:R-:W-:Y:S02]  /*0d00*/  @!P1 VIADD R3, R2.reuse, 0x1 ;  /* 0x0000000102039836 */ /* 0x040fe40000000000 */
[----:B------:R-:W-:-:S07]  /*0d10*/  VIADD R2, R2, 0x2 ;  /* 0x0000000202027836 */ /* 0x000fce0000000000 */
.L_x_4:
[----:B------:R-:W-:Y:S05]  /*0d20*/  BRA.U UP1, `(.L_x_0) ;  /* 0x0000000101307547 */ /* 0x000fea000b800000 */
[----:B------:R-:W0:Y:S08]  /*0d30*/  LDC.64 R10, c[0x0][0x3a0] ;  /* 0x0000e800ff0a7b82 */ /* 0x000e300000000a00 */
[----:B------:R-:W1:Y:S01]  /*0d40*/  LDC.64 R4, c[0x0][0x398] ;  /* 0x0000e600ff047b82 */ /* 0x000e620000000a00 */
[----:B0-----:R-:W-:-:S06]  /*0d50*/  IMAD.WIDE.U32 R10, R2, 0x8, R10 ;  /* 0x00000008020a7825 */ /* 0x001fcc00078e000a */
[----:B------:R-:W2:Y:S01]  /*0d60*/  LDG.E.64 R10, desc[UR12][R10.64] ;  /* 0x0000000c0a0a7981 */ /* 0x000ea2000c1e1b00 */
[----:B-1----:R-:W-:-:S06]  /*0d70*/  IMAD.WIDE.U32 R4, R2, 0x8, R4 ;  /* 0x0000000802047825 */ /* 0x002fcc00078e0004 */
[----:B------:R-:W3:Y:S01]  /*0d80*/  LDG.E.64 R4, desc[UR12][R4.64] ;  /* 0x0000000c04047981 */ /* 0x000ee2000c1e1b00 */
[----:B--2--5:R-:W-:Y:S02]  /*0d90*/  DADD R8, -R8, R10 ;  /* 0x0000000008087229 */ /* 0x024fe4000000010a */
[----:B---3--:R-:W-:-:S06]  /*0da0*/  DADD R6, -R6, R4 ;  /* 0x0000000006067229 */ /* 0x008fcc0000000104 */
[----:B------:R-:W-:-:S08]  /*0db0*/  DMUL R8, R8, R8 ;  /* 0x0000000808087228 */ /* 0x000fd00000000000 */
[----:B------:R-:W-:-:S08]  /*0dc0*/  DFMA R8, R6, R6, R8 ;  /* 0x000000060608722b */ /* 0x000fd00000000008 */
[----:B------:R-:W-:-:S06]  /*0dd0*/  DSETP.GEU.AND P0, PT, R8, R12, PT ;  /* 0x0000000c0800722a */ /* 0x000fcc0003f0e000 */
[----:B------:R-:W-:-:S08]  /*0de0*/  SEL R3, R2, R3, !P0 ;  /* 0x0000000302037207 */ /* 0x000fd00004000000 */
.L_x_0:
[----:B------:R-:W0:Y:S02]  /*0df0*/  LDC.64 R4, c[0x0][0x390] ;  /* 0x0000e400ff047b82 */ /* 0x000e240000000a00 */
[----:B0-----:R-:W-:-:S05]  /*0e00*/  IMAD.WIDE R4, R0, 0x4, R4 ;  /* 0x0000000400047825 */ /* 0x001fca00078e0204 */
[----:B------:R-:W2:Y:S02]  /*0e10*/  LDG.E R0, desc[UR12][R4.64] ;  /* 0x0000000c04007981 */ /* 0x000ea4000c1e1900 */
[----:B--2---:R-:W-:-:S13]  /*0e20*/  ISETP.NE.AND P0, PT, R3, R0, PT ;  /* 0x000000000300720c */ /* 0x004fda0003f05270 */
[----:B------:R-:W-:Y:S05]  /*0e30*/  @!P0 EXIT ;  /* 0x000000000000894d */ /* 0x000fea0003800000 */
[----:B------:R-:W0:Y:S01]  /*0e40*/  S2R R0, SR_LANEID ;  /* 0x0000000000007919 */ /* 0x000e220000000000 */
[----:B-----5:R-:W1:Y:S01]  /*0e50*/  LDC.64 R6, c[0x0][0x3b0] ;  /* 0x0000ec00ff067b82 */ /* 0x020e620000000a00 */
[----:B------:R-:W-:Y:S02]  /*0e60*/  VOTEU.ANY UR4, UPT, PT ;  /* 0x0000000000047886 */ /* 0x000fe400038e0100 */
[----:B------:R-:W-:Y:S02]  /*0e70*/  UFLO.U32 UR5, UR4 ;  /* 0x00000004000572bd */ /* 0x000fe400080e0000 */
[----:B------:R-:W1:Y:S04]  /*0e80*/  POPC R9, UR4 ;  /* 0x0000000400097d09 */ /* 0x000e680008000000 */
[----:B0-----:R-:W-:-:S13]  /*0e90*/  ISETP.EQ.U32.AND P0, PT, R0, UR5, PT ;  /* 0x0000000500007c0c */ /* 0x001fda000bf02070 */
[----:B-1----:R-:W-:Y:S04]  /*0ea0*/  @P0 REDG.E.ADD.STRONG.GPU desc[UR12][R6.64], R9 ;  /* 0x000000090600098e */ /* 0x002fe8000c12e10c */
[----:B------:R-:W-:Y:S01]  /*0eb0*/  STG.E desc[UR12][R4.64], R3 ;  /* 0x0000000304007986 */ /* 0x000fe2000c10190c */
[----:B------:R-:W-:Y:S05]  /*0ec0*/  EXIT ;  /* 0x000000000000794d */ /* 0x000fea0003800000 */
.L_x_5:
[----:B------:R-:W-:-:S00]  /*0ed0*/  BRA `(.L_x_5) ;  /* 0xfffffffc00fc7947 */ /* 0x000fc0000383ffff */
[----:B------:R-:W-:-:S00]  /*0ee0*/  NOP ;  /* 0x0000000000007918 */ /* 0x000fc00000000000 */
        /* <DEDUP_REMOVED lines=9> */
.L_x_6:


//--------------------- .nv.shared.reserved.0     --------------------------
	.section	.nv.shared.reserved.0,"aw",@nobits
	.weak		__nv_reservedSMEM_offset_0_alias
	.size		__nv_reservedSMEM_offset_0_alias, 0, 64
	.other		__nv_reservedSMEM_offset_0_alias,@"STO_CUDA_RESERVED_SHARED STV_DEFAULT"
__nv_reservedSMEM_offset_0_alias:
	.zero		0
	.zero		64


//--------------------- .nv.constant0._Z22assign_clusters_kernelPKdS0_PiS0_S0_iiS1_ --------------------------
	.section	.nv.constant0._Z22assign_clusters_kernelPKdS0_PiS0_S0_iiS1_,"a",@progbits
	.sectionflags	@""
	.align	4
.nv.constant0._Z22assign_clusters_kernelPKdS0_PiS0_S0_iiS1_:
	.zero		952


//--------------------- SYMBOLS --------------------------

	.type		.nv.reservedSmem.offset0,@object
	.size		.nv.reservedSmem.offset0,0x4
